//
// Generated by NVIDIA NVVM Compiler
//
// Compiler Build ID: CL-36424714
// Cuda compilation tools, release 13.0, V13.0.88
// Based on NVVM 20.0.0
//

.version 9.0
.target sm_100
.address_size 64

	// .globl	_Z8mykernelPiS_S_i
// _ZZ8mykernelPiS_S_iE2sA has been demoted
// _ZZ8mykernelPiS_S_iE2sC has been demoted

.visible .entry _Z8mykernelPiS_S_i(
	.param .u64 .ptr .align 1 _Z8mykernelPiS_S_i_param_0,
	.param .u64 .ptr .align 1 _Z8mykernelPiS_S_i_param_1,
	.param .u64 .ptr .align 1 _Z8mykernelPiS_S_i_param_2,
	.param .u32 _Z8mykernelPiS_S_i_param_3
)
{
	.reg .pred 	%p<26>;
	.reg .b32 	%r<179>;
	.reg .b64 	%rd<13>;
	// demoted variable
	.shared .align 4 .b8 _ZZ8mykernelPiS_S_iE2sA[40];
	// demoted variable
	.shared .align 4 .b8 _ZZ8mykernelPiS_S_iE2sC[20];
	ld.param.u64 	%rd3, [_Z8mykernelPiS_S_i_param_0];
	ld.param.u64 	%rd1, [_Z8mykernelPiS_S_i_param_1];
	ld.param.u64 	%rd2, [_Z8mykernelPiS_S_i_param_2];
	ld.param.u32 	%r61, [_Z8mykernelPiS_S_i_param_3];
	cvta.to.global.u64 	%rd4, %rd3;
	mov.u32 	%r1, %ntid.x;
	mov.u32 	%r62, %ntid.y;
	mov.u32 	%r63, %ntid.z;
	mov.u32 	%r64, %tid.x;
	mov.u32 	%r65, %tid.y;
	mov.u32 	%r66, %tid.z;
	mov.u32 	%r67, %ctaid.x;
	mov.u32 	%r68, %nctaid.x;
	mov.u32 	%r69, %ctaid.y;
	mov.u32 	%r70, %nctaid.y;
	mov.u32 	%r71, %ctaid.z;
	mad.lo.s32 	%r72, %r71, %r70, %r69;
	mad.lo.s32 	%r73, %r72, %r68, %r67;
	mad.lo.s32 	%r74, %r73, %r63, %r66;
	mad.lo.s32 	%r75, %r74, %r62, %r65;
	mad.lo.s32 	%r2, %r75, %r1, %r64;
	mul.wide.s32 	%rd5, %r2, 4;
	add.s64 	%rd6, %rd4, %rd5;
	ld.global.u32 	%r76, [%rd6];
	shl.b32 	%r77, %r2, 2;
	mov.u32 	%r78, _ZZ8mykernelPiS_S_iE2sA;
	add.s32 	%r79, %r78, %r77;
	st.shared.u32 	[%r79], %r76;
	setp.ge.s32 	%p1, %r2, %r61;
	@%p1 bra 	$L__BB0_2;
	cvta.to.global.u64 	%rd7, %rd2;
	add.s64 	%rd9, %rd7, %rd5;
	ld.global.u32 	%r80, [%rd9];
	mov.u32 	%r82, _ZZ8mykernelPiS_S_iE2sC;
	add.s32 	%r83, %r82, %r77;
	st.shared.u32 	[%r83], %r80;
$L__BB0_2:
	bar.sync 	0;
	shr.u32 	%r85, %r61, 31;
	add.s32 	%r86, %r61, %r85;
	shr.s32 	%r87, %r86, 1;
	sub.s32 	%r3, %r2, %r87;
	setp.lt.s32 	%p2, %r61, 1;
	mov.b32 	%r155, 0;
	@%p2 bra 	$L__BB0_43;
	and.b32  	%r4, %r61, 7;
	setp.lt.u32 	%p3, %r61, 8;
	mov.b32 	%r171, 0;
	mov.u32 	%r155, %r171;
	@%p3 bra 	$L__BB0_22;
	and.b32  	%r171, %r61, 2147483640;
	mov.b32 	%r153, 0;
	mov.u32 	%r155, %r153;
$L__BB0_5:
	.pragma "nounroll";
	add.s32 	%r8, %r3, %r153;
	setp.ge.u32 	%p4, %r8, %r1;
	shl.b32 	%r91, %r8, 2;
	add.s32 	%r9, %r78, %r91;
	shl.b32 	%r93, %r153, 2;
	mov.u32 	%r94, _ZZ8mykernelPiS_S_iE2sC;
	add.s32 	%r10, %r94, %r93;
	@%p4 bra 	$L__BB0_7;
	ld.shared.u32 	%r95, [%r9];
	ld.shared.u32 	%r96, [%r10];
	mad.lo.s32 	%r155, %r96, %r95, %r155;
$L__BB0_7:
	add.s32 	%r97, %r8, 1;
	setp.ge.u32 	%p5, %r97, %r1;
	@%p5 bra 	$L__BB0_9;
	ld.shared.u32 	%r98, [%r9+4];
	ld.shared.u32 	%r99, [%r10+4];
	mad.lo.s32 	%r155, %r99, %r98, %r155;
$L__BB0_9:
	add.s32 	%r100, %r8, 2;
	setp.ge.u32 	%p6, %r100, %r1;
	@%p6 bra 	$L__BB0_11;
	ld.shared.u32 	%r101, [%r9+8];
	ld.shared.u32 	%r102, [%r10+8];
	mad.lo.s32 	%r155, %r102, %r101, %r155;
$L__BB0_11:
	add.s32 	%r103, %r8, 3;
	setp.ge.u32 	%p7, %r103, %r1;
	@%p7 bra 	$L__BB0_13;
	ld.shared.u32 	%r104, [%r9+12];
	ld.shared.u32 	%r105, [%r10+12];
	mad.lo.s32 	%r155, %r105, %r104, %r155;
$L__BB0_13:
	add.s32 	%r106, %r8, 4;
	setp.ge.u32 	%p8, %r106, %r1;
	@%p8 bra 	$L__BB0_15;
	ld.shared.u32 	%r107, [%r9+16];
	ld.shared.u32 	%r108, [%r10+16];
	mad.lo.s32 	%r155, %r108, %r107, %r155;
$L__BB0_15:
	add.s32 	%r109, %r8, 5;
	setp.ge.u32 	%p9, %r109, %r1;
	@%p9 bra 	$L__BB0_17;
	ld.shared.u32 	%r110, [%r9+20];
	ld.shared.u32 	%r111, [%r10+20];
	mad.lo.s32 	%r155, %r111, %r110, %r155;
$L__BB0_17:
	add.s32 	%r112, %r8, 6;
	setp.ge.u32 	%p10, %r112, %r1;
	@%p10 bra 	$L__BB0_19;
	ld.shared.u32 	%r113, [%r9+24];
	ld.shared.u32 	%r114, [%r10+24];
	mad.lo.s32 	%r155, %r114, %r113, %r155;
$L__BB0_19:
	add.s32 	%r115, %r8, 7;
	setp.ge.u32 	%p11, %r115, %r1;
	@%p11 bra 	$L__BB0_21;
	ld.shared.u32 	%r116, [%r9+28];
	ld.shared.u32 	%r117, [%r10+28];
	mad.lo.s32 	%r155, %r117, %r116, %r155;
$L__BB0_21:
	add.s32 	%r153, %r153, 8;
	setp.ne.s32 	%p12, %r153, %r171;
	@%p12 bra 	$L__BB0_5;
$L__BB0_22:
	setp.eq.s32 	%p13, %r4, 0;
	@%p13 bra 	$L__BB0_43;
	and.b32  	%r31, %r61, 3;
	setp.lt.u32 	%p14, %r4, 4;
	@%p14 bra 	$L__BB0_33;
	add.s32 	%r32, %r3, %r171;
	setp.ge.u32 	%p15, %r32, %r1;
	shl.b32 	%r119, %r32, 2;
	add.s32 	%r33, %r78, %r119;
	shl.b32 	%r121, %r171, 2;
	mov.u32 	%r122, _ZZ8mykernelPiS_S_iE2sC;
	add.s32 	%r34, %r122, %r121;
	@%p15 bra 	$L__BB0_26;
	ld.shared.u32 	%r123, [%r33];
	ld.shared.u32 	%r124, [%r34];
	mad.lo.s32 	%r155, %r124, %r123, %r155;
$L__BB0_26:
	add.s32 	%r125, %r32, 1;
	setp.ge.u32 	%p16, %r125, %r1;
	@%p16 bra 	$L__BB0_28;
	ld.shared.u32 	%r126, [%r33+4];
	ld.shared.u32 	%r127, [%r34+4];
	mad.lo.s32 	%r155, %r127, %r126, %r155;
$L__BB0_28:
	add.s32 	%r128, %r32, 2;
	setp.ge.u32 	%p17, %r128, %r1;
	@%p17 bra 	$L__BB0_30;
	ld.shared.u32 	%r129, [%r33+8];
	ld.shared.u32 	%r130, [%r34+8];
	mad.lo.s32 	%r155, %r130, %r129, %r155;
$L__BB0_30:
	add.s32 	%r131, %r32, 3;
	setp.ge.u32 	%p18, %r131, %r1;
	@%p18 bra 	$L__BB0_32;
	ld.shared.u32 	%r132, [%r33+12];
	ld.shared.u32 	%r133, [%r34+12];
	mad.lo.s32 	%r155, %r133, %r132, %r155;
$L__BB0_32:
	add.s32 	%r171, %r171, 4;
$L__BB0_33:
	setp.eq.s32 	%p19, %r31, 0;
	@%p19 bra 	$L__BB0_43;
	setp.eq.s32 	%p20, %r31, 1;
	@%p20 bra 	$L__BB0_40;
	add.s32 	%r47, %r3, %r171;
	setp.ge.u32 	%p21, %r47, %r1;
	shl.b32 	%r135, %r47, 2;
	add.s32 	%r48, %r78, %r135;
	shl.b32 	%r137, %r171, 2;
	mov.u32 	%r138, _ZZ8mykernelPiS_S_iE2sC;
	add.s32 	%r49, %r138, %r137;
	@%p21 bra 	$L__BB0_37;
	ld.shared.u32 	%r139, [%r48];
	ld.shared.u32 	%r140, [%r49];
	mad.lo.s32 	%r155, %r140, %r139, %r155;
$L__BB0_37:
	add.s32 	%r141, %r47, 1;
	setp.ge.u32 	%p22, %r141, %r1;
	@%p22 bra 	$L__BB0_39;
	ld.shared.u32 	%r142, [%r48+4];
	ld.shared.u32 	%r143, [%r49+4];
	mad.lo.s32 	%r155, %r143, %r142, %r155;
$L__BB0_39:
	add.s32 	%r171, %r171, 2;
$L__BB0_40:
	and.b32  	%r144, %r61, 1;
	setp.eq.b32 	%p23, %r144, 1;
	not.pred 	%p24, %p23;
	@%p24 bra 	$L__BB0_43;
	add.s32 	%r58, %r3, %r171;
	setp.ge.u32 	%p25, %r58, %r1;
	@%p25 bra 	$L__BB0_43;
	shl.b32 	%r145, %r58, 2;
	add.s32 	%r147, %r78, %r145;
	ld.shared.u32 	%r148, [%r147];
	shl.b32 	%r149, %r171, 2;
	mov.u32 	%r150, _ZZ8mykernelPiS_S_iE2sC;
	add.s32 	%r151, %r150, %r149;
	ld.shared.u32 	%r152, [%r151];
	mad.lo.s32 	%r155, %r152, %r148, %r155;
$L__BB0_43:
	cvta.to.global.u64 	%rd10, %rd1;
	add.s64 	%rd12, %rd10, %rd5;
	st.global.u32 	[%rd12], %r155;
	ret;

}


// ===== COMPILED SASS (sm_100) =====

	.target	sm_100

	.elftype	@"ET_EXEC"


//--------------------- .note.nv.tkinfo           --------------------------
	.section	.note.nv.tkinfo,"",@"SHT_NOTE"
	.sectionflags	@"SHF_NOTE_NV_TKINFO"
	.tkinfo
        /*0018*/ 	.word	0x00000002
        /*0030*/ 	.string	""
        /*0030*/ 	.string	"ptxas"
        /*0030*/ 	.string	"Cuda compilation tools, release 13.0, V13.0.88"
        /*0030*/ 	.string	"Build cuda_13.0.r13.0/compiler.36424714_0"
        /*0030*/ 	.string	"-arch sm_100 -m 64 "



//--------------------- .note.nv.cuinfo           --------------------------
	.section	.note.nv.cuinfo,"",@"SHT_NOTE"
	.sectionflags	@"SHF_NOTE_NV_CUINFO"
        /*0018*/ 	.short	0x0002
        /*001a*/ 	.short	0x0064
        /*001c*/ 	.short	0x0082
	.zero		2


//--------------------- .nv.info                  --------------------------
	.section	.nv.info,"",@"SHT_CUDA_INFO"
	.align	4


	//----- nvinfo : EIATTR_REGCOUNT
	.align		4
        /*0000*/ 	.byte	0x04, 0x2f
        /*0002*/ 	.short	(.L_1 - .L_0)
	.align		4
.L_0:
        /*0004*/ 	.word	index@(_Z8mykernelPiS_S_i)
        /*0008*/ 	.word	0x00000019


	//----- nvinfo : EIATTR_FRAME_SIZE
	.align		4
.L_1:
        /*000c*/ 	.byte	0x04, 0x11
        /*000e*/ 	.short	(.L_3 - .L_2)
	.align		4
.L_2:
        /*0010*/ 	.word	index@(_Z8mykernelPiS_S_i)
        /*0014*/ 	.word	0x00000000


	//----- nvinfo : EIATTR_MIN_STACK_SIZE
	.align		4
.L_3:
        /*0018*/ 	.byte	0x04, 0x12
        /*001a*/ 	.short	(.L_5 - .L_4)
	.align		4
.L_4:
        /*001c*/ 	.word	index@(_Z8mykernelPiS_S_i)
        /*0020*/ 	.word	0x00000000
.L_5:


//--------------------- .nv.compat                --------------------------
	.section	.nv.compat,"",@"SHT_CUDA_COMPAT_INFO"
	.align	4
        /*0000*/ 	.byte	0x02, 0x09, 0x00, 0x00, 0x02, 0x02, 0x01, 0x00, 0x02, 0x05, 0x05, 0x00, 0x03, 0x07, 0x01, 0x01
        /*0010*/ 	.byte	0x02, 0x03, 0x00, 0x00, 0x02, 0x06, 0x01, 0x00, 0x04, 0x0b, 0x08, 0x00, 0x09, 0x00, 0x00, 0x00
        /*0020*/ 	.byte	0x00, 0x00, 0x00, 0x00


//--------------------- .nv.info._Z8mykernelPiS_S_i --------------------------
	.section	.nv.info._Z8mykernelPiS_S_i,"",@"SHT_CUDA_INFO"
	.sectionflags	@""
	.align	4


	//----- nvinfo : EIATTR_CUDA_API_VERSION
	.align		4
        /*0000*/ 	.byte	0x04, 0x37
        /*0002*/ 	.short	(.L_7 - .L_6)
.L_6:
        /*0004*/ 	.word	0x00000082


	//----- nvinfo : EIATTR_KPARAM_INFO
	.align		4
.L_7:
        /*0008*/ 	.byte	0x04, 0x17
        /*000a*/ 	.short	(.L_9 - .L_8)
.L_8:
        /*000c*/ 	.word	0x00000000
        /*0010*/ 	.short	0x0003
        /*0012*/ 	.short	0x0018
        /*0014*/ 	.byte	0x00, 0xf0, 0x11, 0x00


	//----- nvinfo : EIATTR_KPARAM_INFO
	.align		4
.L_9:
        /*0018*/ 	.byte	0x04, 0x17
        /*001a*/ 	.short	(.L_11 - .L_10)
.L_10:
        /*001c*/ 	.word	0x00000000
        /*0020*/ 	.short	0x0002
        /*0022*/ 	.short	0x0010
        /*0024*/ 	.byte	0x00, 0xf5, 0x21, 0x00


	//----- nvinfo : EIATTR_KPARAM_INFO
	.align		4
.L_11:
        /*0028*/ 	.byte	0x04, 0x17
        /*002a*/ 	.short	(.L_13 - .L_12)
.L_12:
        /*002c*/ 	.word	0x00000000
        /*0030*/ 	.short	0x0001
        /*0032*/ 	.short	0x0008
        /*0034*/ 	.byte	0x00, 0xf5, 0x21, 0x00


	//----- nvinfo : EIATTR_KPARAM_INFO
	.align		4
.L_13:
        /*0038*/ 	.byte	0x04, 0x17
        /*003a*/ 	.short	(.L_15 - .L_14)
.L_14:
        /*003c*/ 	.word	0x00000000
        /*0040*/ 	.short	0x0000
        /*0042*/ 	.short	0x0000
        /*0044*/ 	.byte	0x00, 0xf5, 0x21, 0x00


	//----- nvinfo : EIATTR_SPARSE_MMA_MASK
	.align		4
.L_15:
        /*0048*/ 	.byte	0x03, 0x50
        /*004a*/ 	.short	0x0000


	//----- nvinfo : EIATTR_MAXREG_COUNT
	.align		4
        /*004c*/ 	.byte	0x03, 0x1b
        /*004e*/ 	.short	0x00ff


	//----- nvinfo : EIATTR_NUM_BARRIERS
	.align		4
        /*0050*/ 	.byte	0x02, 0x4c
        /*0052*/ 	.byte	0x01
	.zero		1


	//----- nvinfo : EIATTR_MERCURY_ISA_VERSION
	.align		4
        /*0054*/ 	.byte	0x03, 0x5f
        /*0056*/ 	.short	0x0101


	//----- nvinfo : EIATTR_VRC_CTA_INIT_COUNT
	.align		4
        /*0058*/ 	.byte	0x02, 0x4a
	.zero		1
	.zero		1


	//----- nvinfo : EIATTR_EXIT_INSTR_OFFSETS
	.align		4
        /*005c*/ 	.byte	0x04, 0x1c
        /*005e*/ 	.short	(.L_17 - .L_16)


	//   ....[0]....
.L_16:
        /*0060*/ 	.word	0x00000ab0


	//----- nvinfo : EIATTR_CRS_STACK_SIZE
	.align		4
.L_17:
        /*0064*/ 	.byte	0x04, 0x1e
        /*0066*/ 	.short	(.L_19 - .L_18)
.L_18:
        /*0068*/ 	.word	0x00000000


	//----- nvinfo : EIATTR_CBANK_PARAM_SIZE
	.align		4
.L_19:
        /*006c*/ 	.byte	0x03, 0x19
        /*006e*/ 	.short	0x001c


	//----- nvinfo : EIATTR_PARAM_CBANK
	.align		4
        /*0070*/ 	.byte	0x04, 0x0a
        /*0072*/ 	.short	(.L_21 - .L_20)
	.align		4
.L_20:
        /*0074*/ 	.word	index@(.nv.constant0._Z8mykernelPiS_S_i)
        /*0078*/ 	.short	0x0380
        /*007a*/ 	.short	0x001c


	//----- nvinfo : EIATTR_SW_WAR
	.align		4
.L_21:
        /*007c*/ 	.byte	0x04, 0x36
        /*007e*/ 	.short	(.L_23 - .L_22)
.L_22:
        /*0080*/ 	.word	0x00000008
.L_23:


//--------------------- .nv.callgraph             --------------------------
	.section	.nv.callgraph,"",@"SHT_CUDA_CALLGRAPH"
	.align	4
	.sectionentsize	8
	.align		4
        /*0000*/ 	.word	0x00000000
	.align		4
        /*0004*/ 	.word	0xffffffff
	.align		4
        /*0008*/ 	.word	0x00000000
	.align		4
        /*000c*/ 	.word	0xfffffffe
	.align		4
        /*0010*/ 	.word	0x00000000
	.align		4
        /*0014*/ 	.word	0xfffffffd
	.align		4
        /*0018*/ 	.word	0x00000000
	.align		4
        /*001c*/ 	.word	0xfffffffc


//--------------------- .text._Z8mykernelPiS_S_i  --------------------------
	.section	.text._Z8mykernelPiS_S_i,"ax",@progbits
	.align	128
        .global         _Z8mykernelPiS_S_i
        .type           _Z8mykernelPiS_S_i,@function
        .size           _Z8mykernelPiS_S_i,(.L_x_7 - _Z8mykernelPiS_S_i)
        .other          _Z8mykernelPiS_S_i,@"STO_CUDA_ENTRY STV_DEFAULT"
_Z8mykernelPiS_S_i:
.text._Z8mykernelPiS_S_i:
[----:B------:R-:W-:Y:S01]  /*0000*/  LDC R1, c[0x0][0x37c] ;  /* 0x0000df00ff017b82 */ /* 0x000fe20000000800 */
[----:B------:R-:W0:Y:S01]  /*0010*/  S2R R0, SR_CTAID.Y ;  /* 0x0000000000007919 */ /* 0x000e220000002600 */
[----:B------:R-:W1:Y:S06]  /*0020*/  LDCU UR9, c[0x0][0x360] ;  /* 0x00006c00ff0977ac */ /* 0x000e6c0008000800 */
[----:B------:R-:W2:Y:S01]  /*0030*/  S2UR UR7, SR_CTAID.X ;  /* 0x00000000000779c3 */ /* 0x000ea20000002500 */
[----:B------:R-:W0:Y:S01]  /*0040*/  S2R R2, SR_CTAID.Z ;  /* 0x0000000000027919 */ /* 0x000e220000002700 */
[----:B------:R-:W3:Y:S01]  /*0050*/  LDCU UR4, c[0x0][0x364] ;  /* 0x00006c80ff0477ac */ /* 0x000ee20008000800 */
[----:B------:R-:W4:Y:S01]  /*0060*/  S2R R7, SR_TID.Z ;  /* 0x0000000000077919 */ /* 0x000f220000002300 */
[----:B------:R-:W4:Y:S04]  /*0070*/  LDCU UR5, c[0x0][0x368] ;  /* 0x00006d00ff0577ac */ /* 0x000f280008000800 */
[----:B------:R-:W2:Y:S01]  /*0080*/  LDC R9, c[0x0][0x370] ;  /* 0x0000dc00ff097b82 */ /* 0x000ea20000000800 */
[----:B------:R-:W3:Y:S01]  /*0090*/  S2R R5, SR_TID.Y ;  /* 0x0000000000057919 */ /* 0x000ee20000002200 */
[----:B------:R-:W5:Y:S01]  /*00a0*/  LDCU UR6, c[0x0][0x398] ;  /* 0x00007300ff0677ac */ /* 0x000f620008000800 */
[----:B------:R-:W1:Y:S01]  /*00b0*/  S2R R3, SR_TID.X ;  /* 0x0000000000037919 */ /* 0x000e620000002100 */
[----:B------:R-:W5:Y:S04]  /*00c0*/  LDCU.64 UR10, c[0x0][0x358] ;  /* 0x00006b00ff0a77ac */ /* 0x000f680008000a00 */
[----:B------:R-:W0:Y:S02]  /*00d0*/  LDC R11, c[0x0][0x374] ;  /* 0x0000dd00ff0b7b82 */ /* 0x000e240000000800 */
[----:B0-----:R-:W-:-:S04]  /*00e0*/  IMAD R0, R11, R2, R0 ;  /* 0x000000020b007224 */ /* 0x001fc800078e0200 */
[----:B--2---:R-:W-:-:S04]  /*00f0*/  IMAD R0, R0, R9, UR7 ;  /* 0x0000000700007e24 */ /* 0x004fc8000f8e0209 */
[----:B----4-:R-:W-:-:S04]  /*0100*/  IMAD R0, R0, UR5, R7 ;  /* 0x0000000500007c24 */ /* 0x010fc8000f8e0207 */
[----:B---3--:R-:W-:Y:S02]  /*0110*/  IMAD R0, R0, UR4, R5 ;  /* 0x0000000400007c24 */ /* 0x008fe4000f8e0205 */
[----:B------:R-:W0:Y:S02]  /*0120*/  LDC.64 R4, c[0x0][0x380] ;  /* 0x0000e000ff047b82 */ /* 0x000e240000000a00 */
[----:B-1----:R-:W-:-:S05]  /*0130*/  IMAD R0, R0, UR9, R3 ;  /* 0x0000000900007c24 */ /* 0x002fca000f8e0203 */
[----:B-----5:R-:W-:-:S13]  /*0140*/  ISETP.GE.AND P0, PT, R0, UR6, PT ;  /* 0x0000000600007c0c */ /* 0x020fda000bf06270 */
[----:B------:R-:W1:Y:S01]  /*0150*/  @!P0 LDC.64 R6, c[0x0][0x390] ;  /* 0x0000e400ff068b82 */ /* 0x000e620000000a00 */
[----:B0-----:R-:W-:-:S06]  /*0160*/  IMAD.WIDE R4, R0, 0x4, R4 ;  /* 0x0000000400047825 */ /* 0x001fcc00078e0204 */
[----:B------:R-:W2:Y:S01]  /*0170*/  LDG.E R4, desc[UR10][R4.64] ;  /* 0x0000000a04047981 */ /* 0x000ea2000c1e1900 */
[----:B-1----:R-:W-:-:S06]  /*0180*/  @!P0 IMAD.WIDE R6, R0, 0x4, R6 ;  /* 0x0000000400068825 */ /* 0x002fcc00078e0206 */
[----:B------:R-:W3:Y:S01]  /*0190*/  @!P0 LDG.E R6, desc[UR10][R6.64] ;  /* 0x0000000a06068981 */ /* 0x000ee2000c1e1900 */
[----:B------:R-:W0:Y:S01]  /*01a0*/  S2R R13, SR_CgaCtaId ;  /* 0x00000000000d7919 */ /* 0x000e220000008800 */
[----:B------:R-:W-:-:S04]  /*01b0*/  MOV R8, 0x400 ;  /* 0x0000040000087802 */ /* 0x000fc80000000f00 */
[----:B------:R-:W-:Y:S01]  /*01c0*/  @!P0 IADD3 R2, PT, PT, R8, 0x28, RZ ;  /* 0x0000002808028810 */ /* 0x000fe20007ffe0ff */
[----:B------:R-:W-:Y:S01]  /*01d0*/  UISETP.GE.AND UP0, UPT, UR6, 0x1, UPT ;  /* 0x000000010600788c */ /* 0x000fe2000bf06270 */
[C---:B0-----:R-:W-:Y:S02]  /*01e0*/  LEA R3, R13.reuse, R8, 0x18 ;  /* 0x000000080d037211 */ /* 0x041fe400078ec0ff */
[----:B------:R-:W-:-:S03]  /*01f0*/  @!P0 LEA R11, R13, R2, 0x18 ;  /* 0x000000020d0b8211 */ /* 0x000fc600078ec0ff */
[C---:B------:R-:W-:Y:S01]  /*0200*/  IMAD R9, R0.reuse, 0x4, R3 ;  /* 0x0000000400097824 */ /* 0x040fe200078e0203 */
[----:B------:R-:W-:Y:S01]  /*0210*/  @!P0 LEA R11, R0, R11, 0x2 ;  /* 0x0000000b000b8211 */ /* 0x000fe200078e10ff */
[----:B------:R-:W-:-:S03]  /*0220*/  IMAD.MOV.U32 R2, RZ, RZ, RZ ;  /* 0x000000ffff027224 */ /* 0x000fc600078e00ff */
[----:B--2---:R0:W-:Y:S04]  /*0230*/  STS [R9], R4 ;  /* 0x0000000409007388 */ /* 0x0041e80000000800 */
[----:B---3--:R0:W-:Y:S01]  /*0240*/  @!P0 STS [R11], R6 ;  /* 0x000000060b008388 */ /* 0x0081e20000000800 */
[----:B------:R-:W-:Y:S06]  /*0250*/  BAR.SYNC.DEFER_BLOCKING 0x0 ;  /* 0x0000000000007b1d */ /* 0x000fec0000010000 */
[----:B------:R-:W-:Y:S05]  /*0260*/  BRA.U !UP0, `(.L_x_0) ;  /* 0x0000000908047547 */ /* 0x000fea000b800000 */
[----:B------:R-:W-:Y:S01]  /*0270*/  UISETP.GE.U32.AND UP0, UPT, UR6, 0x8, UPT ;  /* 0x000000080600788c */ /* 0x000fe2000bf06070 */
[----:B------:R-:W-:Y:S01]  /*0280*/  HFMA2 R2, -RZ, RZ, 0, 0 ;  /* 0x00000000ff027431 */ /* 0x000fe200000001ff */
[----:B------:R-:W-:Y:S02]  /*0290*/  ULEA.HI UR4, UR6, UR6, URZ, 0x1 ;  /* 0x0000000606047291 */ /* 0x000fe4000f8f08ff */
[----:B------:R-:W-:Y:S02]  /*02a0*/  ULOP3.LUT UR7, UR6, 0x7, URZ, 0xc0, !UPT ;  /* 0x0000000706077892 */ /* 0x000fe4000f8ec0ff */
[----:B------:R-:W-:Y:S02]  /*02b0*/  USHF.R.S32.HI UR5, URZ, 0x1, UR4 ;  /* 0x00000001ff057899 */ /* 0x000fe40008011404 */
[----:B------:R-:W-:Y:S01]  /*02c0*/  UISETP.NE.AND UP1, UPT, UR7, URZ, UPT ;  /* 0x000000ff0700728c */ /* 0x000fe2000bf25270 */
[----:B------:R-:W-:-:S03]  /*02d0*/  UMOV UR4, URZ ;  /* 0x000000ff00047c82 */ /* 0x000fc60008000000 */
[----:B0-----:R-:W-:Y:S01]  /*02e0*/  VIADD R4, R0, -UR5 ;  /* 0x8000000500047c36 */ /* 0x001fe20008000000 */
[----:B------:R-:W-:Y:S06]  /*02f0*/  BRA.U !UP0, `(.L_x_1) ;  /* 0x0000000108c87547 */ /* 0x000fec000b800000 */
[----:B------:R-:W-:Y:S01]  /*0300*/  IADD3 R6, PT, PT, R8, 0x28, RZ ;  /* 0x0000002808067810 */ /* 0x000fe20007ffe0ff */
[----:B------:R-:W-:Y:S01]  /*0310*/  IMAD.MOV.U32 R5, RZ, RZ, RZ ;  /* 0x000000ffff057224 */ /* 0x000fe200078e00ff */
[----:B------:R-:W-:Y:S01]  /*0320*/  MOV R2, RZ ;  /* 0x000000ff00027202 */ /* 0x000fe20000000f00 */
[----:B------:R-:W-:Y:S01]  /*0330*/  ULOP3.LUT UR4, UR6, 0x7ffffff8, URZ, 0xc0, !UPT ;  /* 0x7ffffff806047892 */ /* 0x000fe2000f8ec0ff */
[----:B------:R-:W-:-:S11]  /*0340*/  LEA R6, R13, R6, 0x18 ;  /* 0x000000060d067211 */ /* 0x000fd600078ec0ff */
.L_x_2:
[----:B------:R-:W-:Y:S02]  /*0350*/  IMAD.IADD R16, R4, 0x1, R5 ;  /* 0x0000000104107824 */ /* 0x000fe400078e0205 */
[C---:B------:R-:W-:Y:S02]  /*0360*/  IMAD R7, R5.reuse, 0x4, R6 ;  /* 0x0000000405077824 */ /* 0x040fe400078e0206 */
[C---:B------:R-:W-:Y:S01]  /*0370*/  VIADD R12, R16.reuse, 0x2 ;  /* 0x00000002100c7836 */ /* 0x040fe20000000000 */
[C---:B------:R-:W-:Y:S01]  /*0380*/  ISETP.GE.U32.AND P6, PT, R16.reuse, UR9, PT ;  /* 0x0000000910007c0c */ /* 0x040fe2000bfc6070 */
[C---:B------:R-:W-:Y:S01]  /*0390*/  VIADD R14, R16.reuse, 0x6 ;  /* 0x00000006100e7836 */ /* 0x040fe20000000000 */
[C---:B------:R-:W-:Y:S01]  /*03a0*/  LEA R8, R16.reuse, R3, 0x2 ;  /* 0x0000000310087211 */ /* 0x040fe200078e10ff */
[----:B------:R-:W-:Y:S01]  /*03b0*/  VIADD R5, R5, 0x8 ;  /* 0x0000000805057836 */ /* 0x000fe20000000000 */
[----:B------:R-:W-:Y:S02]  /*03c0*/  IADD3 R11, PT, PT, R16, 0x1, RZ ;  /* 0x00000001100b7810 */ /* 0x000fe40007ffe0ff */
[----:B------:R-:W-:Y:S01]  /*03d0*/  ISETP.GE.U32.AND P1, PT, R12, UR9, PT ;  /* 0x000000090c007c0c */ /* 0x000fe2000bf26070 */
[----:B------:R-:W-:Y:S01]  /*03e0*/  VIADD R12, R16, 0x4 ;  /* 0x00000004100c7836 */ /* 0x000fe20000000000 */
[----:B------:R-:W-:-:S02]  /*03f0*/  ISETP.GE.U32.AND P0, PT, R11, UR9, PT ;  /* 0x000000090b007c0c */ /* 0x000fc4000bf06070 */
[----:B------:R-:W-:Y:S02]  /*0400*/  IADD3 R11, PT, PT, R16, 0x3, RZ ;  /* 0x00000003100b7810 */ /* 0x000fe40007ffe0ff */
[----:B------:R-:W-:Y:S01]  /*0410*/  ISETP.GE.U32.AND P3, PT, R12, UR9, PT ;  /* 0x000000090c007c0c */ /* 0x000fe2000bf66070 */
[----:B------:R-:W-:Y:S01]  /*0420*/  @!P6 LDS R9, [R8] ;  /* 0x000000000809e984 */ /* 0x000fe20000000800 */
[----:B------:R-:W-:Y:S02]  /*0430*/  ISETP.GE.U32.AND P2, PT, R11, UR9, PT ;  /* 0x000000090b007c0c */ /* 0x000fe4000bf46070 */
[----:B------:R-:W-:Y:S01]  /*0440*/  IADD3 R12, PT, PT, R16, 0x5, RZ ;  /* 0x00000005100c7810 */ /* 0x000fe20007ffe0ff */
[----:B------:R-:W0:Y:S01]  /*0450*/  @!P6 LDS R10, [R7] ;  /* 0x00000000070ae984 */ /* 0x000e220000000800 */
[----:B------:R-:W-:Y:S02]  /*0460*/  ISETP.GE.U32.AND P5, PT, R14, UR9, PT ;  /* 0x000000090e007c0c */ /* 0x000fe4000bfa6070 */
[----:B------:R-:W-:Y:S01]  /*0470*/  ISETP.GE.U32.AND P4, PT, R12, UR9, PT ;  /* 0x000000090c007c0c */ /* 0x000fe2000bf86070 */
[----:B------:R-:W-:Y:S01]  /*0480*/  @!P0 LDS R11, [R8+0x4] ;  /* 0x00000400080b8984 */ /* 0x000fe20000000800 */
[----:B------:R-:W-:-:S03]  /*0490*/  IADD3 R14, PT, PT, R16, 0x7, RZ ;  /* 0x00000007100e7810 */ /* 0x000fc60007ffe0ff */
[----:B------:R-:W1:Y:S04]  /*04a0*/  @!P0 LDS R18, [R7+0x4] ;  /* 0x0000040007128984 */ /* 0x000e680000000800 */
[----:B------:R-:W-:Y:S04]  /*04b0*/  @!P1 LDS R13, [R8+0x8] ;  /* 0x00000800080d9984 */ /* 0x000fe80000000800 */
[----:B------:R-:W2:Y:S04]  /*04c0*/  @!P1 LDS R12, [R7+0x8] ;  /* 0x00000800070c9984 */ /* 0x000ea80000000800 */
[----:B------:R-:W-:Y:S04]  /*04d0*/  @!P2 LDS R15, [R8+0xc] ;  /* 0x00000c00080fa984 */ /* 0x000fe80000000800 */
[----:B------:R-:W3:Y:S04]  /*04e0*/  @!P2 LDS R16, [R7+0xc] ;  /* 0x00000c000710a984 */ /* 0x000ee80000000800 */
[----:B------:R-:W-:Y:S04]  /*04f0*/  @!P4 LDS R17, [R8+0x14] ;  /* 0x000014000811c984 */ /* 0x000fe80000000800 */
[----:B------:R-:W-:Y:S04]  /*0500*/  @!P4 LDS R20, [R7+0x14] ;  /* 0x000014000714c984 */ /* 0x000fe80000000800 */
[----:B------:R-:W-:Y:S01]  /*0510*/  @!P5 LDS R19, [R8+0x18] ;  /* 0x000018000813d984 */ /* 0x000fe20000000800 */
[----:B0-----:R-:W-:Y:S01]  /*0520*/  @!P6 IMAD R2, R9, R10, R2 ;  /* 0x0000000a0902e224 */ /* 0x001fe200078e0202 */
[----:B------:R-:W-:-:S02]  /*0530*/  ISETP.GE.U32.AND P6, PT, R14, UR9, PT ;  /* 0x000000090e007c0c */ /* 0x000fc4000bfc6070 */
[----:B------:R-:W-:Y:S04]  /*0540*/  @!P3 LDS R9, [R8+0x10] ;  /* 0x000010000809b984 */ /* 0x000fe80000000800 */
[----:B------:R-:W0:Y:S01]  /*0550*/  @!P3 LDS R10, [R7+0x10] ;  /* 0x00001000070ab984 */ /* 0x000e220000000800 */
[----:B-1----:R-:W-:Y:S01]  /*0560*/  @!P0 IMAD R2, R11, R18, R2 ;  /* 0x000000120b028224 */ /* 0x002fe200078e0202 */
[----:B------:R-:W-:Y:S02]  /*0570*/  ISETP.NE.AND P0, PT, R5, UR4, PT ;  /* 0x0000000405007c0c */ /* 0x000fe4000bf05270 */
[----:B------:R-:W1:Y:S04]  /*0580*/  @!P5 LDS R14, [R7+0x18] ;  /* 0x00001800070ed984 */ /* 0x000e680000000800 */
[----:B------:R-:W-:Y:S01]  /*0590*/  @!P6 LDS R21, [R8+0x1c] ;  /* 0x00001c000815e984 */ /* 0x000fe20000000800 */
[----:B--2---:R-:W-:-:S03]  /*05a0*/  @!P1 IMAD R2, R13, R12, R2 ;  /* 0x0000000c0d029224 */ /* 0x004fc600078e0202 */
[----:B------:R-:W2:Y:S01]  /*05b0*/  @!P6 LDS R22, [R7+0x1c] ;  /* 0x00001c000716e984 */ /* 0x000ea20000000800 */
[----:B---3--:R-:W-:-:S04]  /*05c0*/  @!P2 IMAD R2, R15, R16, R2 ;  /* 0x000000100f02a224 */ /* 0x008fc800078e0202 */
[----:B0-----:R-:W-:-:S04]  /*05d0*/  @!P3 IMAD R2, R9, R10, R2 ;  /* 0x0000000a0902b224 */ /* 0x001fc800078e0202 */
[----:B------:R-:W-:-:S04]  /*05e0*/  @!P4 IMAD R2, R17, R20, R2 ;  /* 0x000000141102c224 */ /* 0x000fc800078e0202 */
[----:B-1----:R-:W-:-:S04]  /*05f0*/  @!P5 IMAD R2, R19, R14, R2 ;  /* 0x0000000e1302d224 */ /* 0x002fc800078e0202 */
[----:B--2---:R-:W-:Y:S01]  /*0600*/  @!P6 IMAD R2, R21, R22, R2 ;  /* 0x000000161502e224 */ /* 0x004fe200078e0202 */
[----:B------:R-:W-:Y:S06]  /*0610*/  @P0 BRA `(.L_x_2) ;  /* 0xfffffffc004c0947 */ /* 0x000fec000383ffff */
.L_x_1:
[----:B------:R-:W-:Y:S05]  /*0620*/  BRA.U !UP1, `(.L_x_0) ;  /* 0x0000000509147547 */ /* 0x000fea000b800000 */
[----:B------:R-:W0:Y:S01]  /*0630*/  LDCU UR6, c[0x0][0x398] ;  /* 0x00007300ff0677ac */ /* 0x000e220008000800 */
[----:B------:R-:W-:Y:S02]  /*0640*/  UISETP.GE.U32.AND UP0, UPT, UR7, 0x4, UPT ;  /* 0x000000040700788c */ /* 0x000fe4000bf06070 */
[----:B0-----:R-:W-:-:S04]  /*0650*/  ULOP3.LUT UR8, UR6, 0x3, URZ, 0xc0, !UPT ;  /* 0x0000000306087892 */ /* 0x001fc8000f8ec0ff */
[----:B------:R-:W-:-:S03]  /*0660*/  UISETP.NE.AND UP1, UPT, UR8, URZ, UPT ;  /* 0x000000ff0800728c */ /* 0x000fc6000bf25270 */
[----:B------:R-:W-:Y:S08]  /*0670*/  BRA.U !UP0, `(.L_x_3) ;  /* 0x00000001086c7547 */ /* 0x000ff0000b800000 */
[----:B------:R-:W0:Y:S01]  /*0680*/  S2UR UR7, SR_CgaCtaId ;  /* 0x00000000000779c3 */ /* 0x000e220000008800 */
[----:B------:R-:W-:Y:S01]  /*0690*/  UMOV UR5, 0x400 ;  /* 0x0000040000057882 */ /* 0x000fe20000000000 */
[----:B------:R-:W-:Y:S01]  /*06a0*/  IADD3 R6, PT, PT, R4, UR4, RZ ;  /* 0x0000000404067c10 */ /* 0x000fe2000fffe0ff */
[----:B------:R-:W-:-:S03]  /*06b0*/  UIADD3 UR5, UPT, UPT, UR5, 0x28, URZ ;  /* 0x0000002805057890 */ /* 0x000fc6000fffe0ff */
[C---:B------:R-:W-:Y:S01]  /*06c0*/  ISETP.GE.U32.AND P0, PT, R6.reuse, UR9, PT ;  /* 0x0000000906007c0c */ /* 0x040fe2000bf06070 */
[C---:B------:R-:W-:Y:S01]  /*06d0*/  VIADD R5, R6.reuse, 0x1 ;  /* 0x0000000106057836 */ /* 0x040fe20000000000 */
[C---:B------:R-:W-:Y:S01]  /*06e0*/  IADD3 R7, PT, PT, R6.reuse, 0x2, RZ ;  /* 0x0000000206077810 */ /* 0x040fe20007ffe0ff */
[----:B------:R-:W-:-:S03]  /*06f0*/  IMAD R10, R6, 0x4, R3 ;  /* 0x00000004060a7824 */ /* 0x000fc600078e0203 */
[----:B------:R-:W-:Y:S02]  /*0700*/  ISETP.GE.U32.AND P1, PT, R5, UR9, PT ;  /* 0x0000000905007c0c */ /* 0x000fe4000bf26070 */
[----:B------:R-:W-:Y:S02]  /*0710*/  IADD3 R5, PT, PT, R6, 0x3, RZ ;  /* 0x0000000306057810 */ /* 0x000fe40007ffe0ff */
[----:B------:R-:W-:Y:S02]  /*0720*/  ISETP.GE.U32.AND P2, PT, R7, UR9, PT ;  /* 0x0000000907007c0c */ /* 0x000fe4000bf46070 */
[----:B------:R-:W-:Y:S02]  /*0730*/  ISETP.GE.U32.AND P3, PT, R5, UR9, PT ;  /* 0x0000000905007c0c */ /* 0x000fe4000bf66070 */
[----:B------:R-:W-:Y:S01]  /*0740*/  @!P0 LDS R5, [R10] ;  /* 0x000000000a058984 */ /* 0x000fe20000000800 */
[----:B0-----:R-:W-:-:S04]  /*0750*/  ULEA UR5, UR7, UR5, 0x18 ;  /* 0x0000000507057291 */ /* 0x001fc8000f8ec0ff */
[----:B------:R-:W-:Y:S01]  /*0760*/  @!P1 LDS R7, [R10+0x4] ;  /* 0x000004000a079984 */ /* 0x000fe20000000800 */
[----:B------:R-:W-:-:S03]  /*0770*/  ULEA UR5, UR4, UR5, 0x2 ;  /* 0x0000000504057291 */ /* 0x000fc6000f8e10ff */
[----:B------:R-:W-:Y:S01]  /*0780*/  @!P2 LDS R9, [R10+0x8] ;  /* 0x000008000a09a984 */ /* 0x000fe20000000800 */
[----:B------:R-:W-:-:S03]  /*0790*/  UIADD3 UR4, UPT, UPT, UR4, 0x4, URZ ;  /* 0x0000000404047890 */ /* 0x000fc6000fffe0ff */
[----:B------:R-:W-:Y:S04]  /*07a0*/  @!P3 LDS R11, [R10+0xc] ;  /* 0x00000c000a0bb984 */ /* 0x000fe80000000800 */
[----:B------:R-:W0:Y:S04]  /*07b0*/  @!P0 LDS R6, [UR5] ;  /* 0x00000005ff068984 */ /* 0x000e280008000800 */
[----:B------:R-:W1:Y:S04]  /*07c0*/  @!P1 LDS R12, [UR5+0x4] ;  /* 0x00000405ff0c9984 */ /* 0x000e680008000800 */
[----:B------:R-:W2:Y:S04]  /*07d0*/  @!P2 LDS R8, [UR5+0x8] ;  /* 0x00000805ff08a984 */ /* 0x000ea80008000800 */
[----:B------:R-:W3:Y:S01]  /*07e0*/  @!P3 LDS R13, [UR5+0xc] ;  /* 0x00000c05ff0db984 */ /* 0x000ee20008000800 */
[----:B0-----:R-:W-:-:S04]  /*07f0*/  @!P0 IMAD R2, R5, R6, R2 ;  /* 0x0000000605028224 */ /* 0x001fc800078e0202 */
[----:B-1----:R-:W-:-:S04]  /*0800*/  @!P1 IMAD R2, R7, R12, R2 ;  /* 0x0000000c07029224 */ /* 0x002fc800078e0202 */
[----:B--2---:R-:W-:-:S04]  /*0810*/  @!P2 IMAD R2, R9, R8, R2 ;  /* 0x000000080902a224 */ /* 0x004fc800078e0202 */
[----:B---3--:R-:W-:-:S07]  /*0820*/  @!P3 IMAD R2, R11, R13, R2 ;  /* 0x0000000d0b02b224 */ /* 0x008fce00078e0202 */
.L_x_3:
[----:B------:R-:W-:Y:S05]  /*0830*/  BRA.U !UP1, `(.L_x_0) ;  /* 0x0000000109907547 */ /* 0x000fea000b800000 */
[----:B------:R-:W-:Y:S02]  /*0840*/  UISETP.NE.AND UP0, UPT, UR8, 0x1, UPT ;  /* 0x000000010800788c */ /* 0x000fe4000bf05270 */
[----:B------:R-:W-:-:S04]  /*0850*/  ULOP3.LUT UR5, UR6, 0x1, URZ, 0xc0, !UPT ;  /* 0x0000000106057892 */ /* 0x000fc8000f8ec0ff */
[----:B------:R-:W-:-:S03]  /*0860*/  UISETP.NE.U32.AND UP1, UPT, UR5, 0x1, UPT ;  /* 0x000000010500788c */ /* 0x000fc6000bf25070 */
[----:B------:R-:W-:Y:S08]  /*0870*/  BRA.U !UP0, `(.L_x_4) ;  /* 0x0000000108447547 */ /* 0x000ff0000b800000 */
[----:B------:R-:W0:Y:S01]  /*0880*/  S2UR UR6, SR_CgaCtaId ;  /* 0x00000000000679c3 */ /* 0x000e220000008800 */
[----:B------:R-:W-:Y:S01]  /*0890*/  UMOV UR5, 0x400 ;  /* 0x0000040000057882 */ /* 0x000fe20000000000 */
[----:B------:R-:W-:Y:S01]  /*08a0*/  VIADD R8, R4, UR4 ;  /* 0x0000000404087c36 */ /* 0x000fe20008000000 */
[----:B------:R-:W-:-:S04]  /*08b0*/  UIADD3 UR5, UPT, UPT, UR5, 0x28, URZ ;  /* 0x0000002805057890 */ /* 0x000fc8000fffe0ff */
[C---:B------:R-:W-:Y:S02]  /*08c0*/  ISETP.GE.U32.AND P0, PT, R8.reuse, UR9, PT ;  /* 0x0000000908007c0c */ /* 0x040fe4000bf06070 */
[C---:B------:R-:W-:Y:S01]  /*08d0*/  IADD3 R5, PT, PT, R8.reuse, 0x1, RZ ;  /* 0x0000000108057810 */ /* 0x040fe20007ffe0ff */
[----:B------:R-:W-:-:S03]  /*08e0*/  IMAD R8, R8, 0x4, R3 ;  /* 0x0000000408087824 */ /* 0x000fc600078e0203 */
[----:B------:R-:W-:-:S07]  /*08f0*/  ISETP.GE.U32.AND P1, PT, R5, UR9, PT ;  /* 0x0000000905007c0c */ /* 0x000fce000bf26070 */
[----:B------:R-:W-:Y:S01]  /*0900*/  @!P0 LDS R5, [R8] ;  /* 0x0000000008058984 */ /* 0x000fe20000000800 */
[----:B0-----:R-:W-:-:S05]  /*0910*/  ULEA UR5, UR6, UR5, 0x18 ;  /* 0x0000000506057291 */ /* 0x001fca000f8ec0ff */
[----:B------:R-:W-:Y:S01]  /*0920*/  @!P1 LDS R7, [R8+0x4] ;  /* 0x0000040008079984 */ /* 0x000fe20000000800 */
[----:B------:R-:W-:Y:S02]  /*0930*/  ULEA UR5, UR4, UR5, 0x2 ;  /* 0x0000000504057291 */ /* 0x000fe4000f8e10ff */
[----:B------:R-:W-:-:S07]  /*0940*/  UIADD3 UR4, UPT, UPT, UR4, 0x2, URZ ;  /* 0x0000000204047890 */ /* 0x000fce000fffe0ff */
[----:B------:R-:W0:Y:S04]  /*0950*/  @!P0 LDS R6, [UR5] ;  /* 0x00000005ff068984 */ /* 0x000e280008000800 */
[----:B------:R-:W1:Y:S01]  /*0960*/  @!P1 LDS R9, [UR5+0x4] ;  /* 0x00000405ff099984 */ /* 0x000e620008000800 */
[----:B0-----:R-:W-:-:S04]  /*0970*/  @!P0 IMAD R2, R5, R6, R2 ;  /* 0x0000000605028224 */ /* 0x001fc800078e0202 */
[----:B-1----:R-:W-:-:S07]  /*0980*/  @!P1 IMAD R2, R7, R9, R2 ;  /* 0x0000000907029224 */ /* 0x002fce00078e0202 */
.L_x_4:
[----:B------:R-:W-:Y:S05]  /*0990*/  BRA.U UP1, `(.L_x_0) ;  /* 0x0000000101387547 */ /* 0x000fea000b800000 */
[----:B------:R-:W-:Y:S01]  /*09a0*/  IADD3 R4, PT, PT, R4, UR4, RZ ;  /* 0x0000000404047c10 */ /* 0x000fe2000fffe0ff */
[----:B------:R-:W-:Y:S03]  /*09b0*/  BSSY.RECONVERGENT B0, `(.L_x_0) ;  /* 0x000000c000007945 */ /* 0x000fe60003800200 */
[----:B------:R-:W-:-:S13]  /*09c0*/  ISETP.GE.U32.AND P0, PT, R4, UR9, PT ;  /* 0x0000000904007c0c */ /* 0x000fda000bf06070 */
[----:B------:R-:W-:Y:S05]  /*09d0*/  @P0 BRA `(.L_x_5) ;  /* 0x0000000000240947 */ /* 0x000fea0003800000 */
[----:B------:R-:W0:Y:S01]  /*09e0*/  S2UR UR6, SR_CgaCtaId ;  /* 0x00000000000679c3 */ /* 0x000e220000008800 */
[----:B------:R-:W-:Y:S01]  /*09f0*/  UMOV UR5, 0x400 ;  /* 0x0000040000057882 */ /* 0x000fe20000000000 */
[----:B------:R-:W-:Y:S01]  /*0a00*/  LEA R3, R4, R3, 0x2 ;  /* 0x0000000304037211 */ /* 0x000fe200078e10ff */
[----:B------:R-:W-:-:S05]  /*0a10*/  UIADD3 UR5, UPT, UPT, UR5, 0x28, URZ ;  /* 0x0000002805057890 */ /* 0x000fca000fffe0ff */
[----:B------:R-:W-:Y:S01]  /*0a20*/  LDS R3, [R3] ;  /* 0x0000000003037984 */ /* 0x000fe20000000800 */
[----:B0-----:R-:W-:-:S04]  /*0a30*/  ULEA UR5, UR6, UR5, 0x18 ;  /* 0x0000000506057291 */ /* 0x001fc8000f8ec0ff */
[----:B------:R-:W-:-:S09]  /*0a40*/  ULEA UR5, UR4, UR5, 0x2 ;  /* 0x0000000504057291 */ /* 0x000fd2000f8e10ff */
[----:B------:R-:W0:Y:S02]  /*0a50*/  LDS R4, [UR5] ;  /* 0x00000005ff047984 */ /* 0x000e240008000800 */
[----:B0-----:R-:W-:-:S07]  /*0a60*/  IMAD R2, R3, R4, R2 ;  /* 0x0000000403027224 */ /* 0x001fce00078e0202 */
.L_x_5:
[----:B------:R-:W-:Y:S05]  /*0a70*/  BSYNC.RECONVERGENT B0 ;  /* 0x0000000000007941 */ /* 0x000fea0003800200 */
.L_x_0:
[----:B0-----:R-:W0:Y:S02]  /*0a80*/  LDC.64 R4, c[0x0][0x388] ;  /* 0x0000e200ff047b82 */ /* 0x001e240000000a00 */
[----:B0-----:R-:W-:-:S05]  /*0a90*/  IMAD.WIDE R4, R0, 0x4, R4 ;  /* 0x0000000400047825 */ /* 0x001fca00078e0204 */
[----:B------:R-:W-:Y:S01]  /*0aa0*/  STG.E desc[UR10][R4.64], R2 ;  /* 0x0000000204007986 */ /* 0x000fe2000c10190a */
[----:B------:R-:W-:Y:S05]  /*0ab0*/  EXIT ;  /* 0x000000000000794d */ /* 0x000fea0003800000 */
.L_x_6:
[----:B------:R-:W-:-:S00]  /*0ac0*/  BRA `(.L_x_6) ;  /* 0xfffffffc00fc7947 */ /* 0x000fc0000383ffff */
[----:B------:R-:W-:-:S00]  /*0ad0*/  NOP ;  /* 0x0000000000007918 */ /* 0x000fc00000000000 */
        /* <DEDUP_REMOVED lines=10> */
.L_x_7:


//--------------------- .nv.shared._Z8mykernelPiS_S_i --------------------------
	.section	.nv.shared._Z8mykernelPiS_S_i,"aw",@nobits
	.sectionflags	@""
	.align	4
.nv.shared._Z8mykernelPiS_S_i:
	.zero		1084


//--------------------- .nv.shared.reserved.0     --------------------------
	.section	.nv.shared.reserved.0,"aw",@nobits
	.weak		__nv_reservedSMEM_offset_0_alias
	.size		__nv_reservedSMEM_offset_0_alias, 0, 64
	.other		__nv_reservedSMEM_offset_0_alias,@"STO_CUDA_RESERVED_SHARED STV_DEFAULT"
__nv_reservedSMEM_offset_0_alias:
	.zero		0
	.zero		64


//--------------------- .nv.constant0._Z8mykernelPiS_S_i --------------------------
	.section	.nv.constant0._Z8mykernelPiS_S_i,"a",@progbits
	.sectionflags	@""
	.align	4
.nv.constant0._Z8mykernelPiS_S_i:
	.zero		924


//--------------------- SYMBOLS --------------------------

	.type		.nv.reservedSmem.offset0,@object
	.size		.nv.reservedSmem.offset0,0x4
	.type		.nv.reservedSmem.cap,@object
	.size		.nv.reservedSmem.cap,0x4
